//
// Generated by NVIDIA NVVM Compiler
//
// Compiler Build ID: CL-36424714
// Cuda compilation tools, release 13.0, V13.0.88
// Based on NVVM 20.0.0
//

.version 9.0
.target sm_100
.address_size 64

	// .globl	_Z10updateHeatPdS_ii

.visible .entry _Z10updateHeatPdS_ii(
	.param .u64 .ptr .align 1 _Z10updateHeatPdS_ii_param_0,
	.param .u64 .ptr .align 1 _Z10updateHeatPdS_ii_param_1,
	.param .u32 _Z10updateHeatPdS_ii_param_2,
	.param .u32 _Z10updateHeatPdS_ii_param_3
)
{
	.reg .pred 	%p<9>;
	.reg .b32 	%r<18>;
	.reg .b64 	%rd<15>;
	.reg .b64 	%fd<15>;

	ld.param.u64 	%rd3, [_Z10updateHeatPdS_ii_param_0];
	ld.param.u64 	%rd4, [_Z10updateHeatPdS_ii_param_1];
	ld.param.u32 	%r6, [_Z10updateHeatPdS_ii_param_2];
	ld.param.u32 	%r5, [_Z10updateHeatPdS_ii_param_3];
	cvta.to.global.u64 	%rd1, %rd4;
	cvta.to.global.u64 	%rd2, %rd3;
	mov.u32 	%r7, %ctaid.x;
	mov.u32 	%r8, %ntid.x;
	mov.u32 	%r9, %tid.x;
	mad.lo.s32 	%r10, %r7, %r8, %r9;
	mov.u32 	%r11, %ctaid.y;
	mov.u32 	%r12, %ntid.y;
	mov.u32 	%r13, %tid.y;
	mad.lo.s32 	%r14, %r11, %r12, %r13;
	mad.lo.s32 	%r3, %r6, %r10, %r14;
	setp.ne.s32 	%p1, %r10, 0;
	add.s32 	%r15, %r6, -1;
	setp.ne.s32 	%p2, %r10, %r15;
	and.pred  	%p3, %p1, %p2;
	setp.ne.s32 	%p4, %r14, 0;
	and.pred  	%p5, %p4, %p3;
	setp.ne.s32 	%p6, %r14, %r15;
	and.pred  	%p7, %p5, %p6;
	@%p7 bra 	$L__BB0_2;
	mul.wide.s32 	%rd12, %r3, 8;
	add.s64 	%rd13, %rd2, %rd12;
	ld.global.f64 	%fd14, [%rd13];
	add.s64 	%rd14, %rd1, %rd12;
	st.global.f64 	[%rd14], %fd14;
	bra.uni 	$L__BB0_4;
$L__BB0_2:
	max.s32 	%r16, %r10, %r14;
	setp.ge.s32 	%p8, %r16, %r6;
	@%p8 bra 	$L__BB0_4;
	mul.wide.s32 	%rd5, %r3, 8;
	add.s64 	%rd6, %rd2, %rd5;
	ld.global.f64 	%fd1, [%rd6];
	cvt.rn.f64.s32 	%fd2, %r5;
	mul.f64 	%fd3, %fd2, 0d3F28E757928E0C9E;
	div.rn.f64 	%fd4, %fd3, 0d3F847AE147AE147C;
	ld.global.f64 	%fd5, [%rd6+-8];
	ld.global.f64 	%fd6, [%rd6+8];
	add.f64 	%fd7, %fd5, %fd6;
	sub.s32 	%r17, %r3, %r6;
	mul.wide.s32 	%rd7, %r17, 8;
	add.s64 	%rd8, %rd2, %rd7;
	ld.global.f64 	%fd8, [%rd8];
	add.f64 	%fd9, %fd7, %fd8;
	mul.wide.s32 	%rd9, %r6, 8;
	add.s64 	%rd10, %rd6, %rd9;
	ld.global.f64 	%fd10, [%rd10];
	add.f64 	%fd11, %fd9, %fd10;
	fma.rn.f64 	%fd12, %fd1, 0dC010000000000000, %fd11;
	fma.rn.f64 	%fd13, %fd4, %fd12, %fd1;
	add.s64 	%rd11, %rd1, %rd5;
	st.global.f64 	[%rd11], %fd13;
$L__BB0_4:
	ret;

}


// ===== COMPILED SASS (sm_100) =====

	.target	sm_100

	.elftype	@"ET_EXEC"


//--------------------- .note.nv.tkinfo           --------------------------
	.section	.note.nv.tkinfo,"",@"SHT_NOTE"
	.sectionflags	@"SHF_NOTE_NV_TKINFO"
	.tkinfo
        /*0018*/ 	.word	0x00000002
        /*0030*/ 	.string	""
        /*0030*/ 	.string	"ptxas"
        /*0030*/ 	.string	"Cuda compilation tools, release 13.0, V13.0.88"
        /*0030*/ 	.string	"Build cuda_13.0.r13.0/compiler.36424714_0"
        /*0030*/ 	.string	"-arch sm_100 -m 64 "



//--------------------- .note.nv.cuinfo           --------------------------
	.section	.note.nv.cuinfo,"",@"SHT_NOTE"
	.sectionflags	@"SHF_NOTE_NV_CUINFO"
        /*0018*/ 	.short	0x0002
        /*001a*/ 	.short	0x0064
        /*001c*/ 	.short	0x0082
	.zero		2


//--------------------- .nv.info                  --------------------------
	.section	.nv.info,"",@"SHT_CUDA_INFO"
	.align	4


	//----- nvinfo : EIATTR_REGCOUNT
	.align		4
        /*0000*/ 	.byte	0x04, 0x2f
        /*0002*/ 	.short	(.L_1 - .L_0)
	.align		4
.L_0:
        /*0004*/ 	.word	index@(_Z10updateHeatPdS_ii)
        /*0008*/ 	.word	0x0000001b


	//----- nvinfo : EIATTR_FRAME_SIZE
	.align		4
.L_1:
        /*000c*/ 	.byte	0x04, 0x11
        /*000e*/ 	.short	(.L_3 - .L_2)
	.align		4
.L_2:
        /*0010*/ 	.word	index@($__internal_0_$__cuda_sm20_div_rn_f64_full)
        /*0014*/ 	.word	0x00000000


	//----- nvinfo : EIATTR_FRAME_SIZE
	.align		4
.L_3:
        /*0018*/ 	.byte	0x04, 0x11
        /*001a*/ 	.short	(.L_5 - .L_4)
	.align		4
.L_4:
        /*001c*/ 	.word	index@(_Z10updateHeatPdS_ii)
        /*0020*/ 	.word	0x00000000


	//----- nvinfo : EIATTR_MIN_STACK_SIZE
	.align		4
.L_5:
        /*0024*/ 	.byte	0x04, 0x12
        /*0026*/ 	.short	(.L_7 - .L_6)
	.align		4
.L_6:
        /*0028*/ 	.word	index@(_Z10updateHeatPdS_ii)
        /*002c*/ 	.word	0x00000000
.L_7:


//--------------------- .nv.compat                --------------------------
	.section	.nv.compat,"",@"SHT_CUDA_COMPAT_INFO"
	.align	4
        /*0000*/ 	.byte	0x02, 0x09, 0x00, 0x00, 0x02, 0x02, 0x01, 0x00, 0x02, 0x05, 0x05, 0x00, 0x03, 0x07, 0x01, 0x01
        /*0010*/ 	.byte	0x02, 0x03, 0x00, 0x00, 0x02, 0x06, 0x01, 0x00, 0x04, 0x0b, 0x08, 0x00, 0x01, 0x00, 0x00, 0x00
        /*0020*/ 	.byte	0x00, 0x00, 0x00, 0x00


//--------------------- .nv.info._Z10updateHeatPdS_ii --------------------------
	.section	.nv.info._Z10updateHeatPdS_ii,"",@"SHT_CUDA_INFO"
	.sectionflags	@""
	.align	4


	//----- nvinfo : EIATTR_CUDA_API_VERSION
	.align		4
        /*0000*/ 	.byte	0x04, 0x37
        /*0002*/ 	.short	(.L_9 - .L_8)
.L_8:
        /*0004*/ 	.word	0x00000082


	//----- nvinfo : EIATTR_KPARAM_INFO
	.align		4
.L_9:
        /*0008*/ 	.byte	0x04, 0x17
        /*000a*/ 	.short	(.L_11 - .L_10)
.L_10:
        /*000c*/ 	.word	0x00000000
        /*0010*/ 	.short	0x0003
        /*0012*/ 	.short	0x0014
        /*0014*/ 	.byte	0x00, 0xf0, 0x11, 0x00


	//----- nvinfo : EIATTR_KPARAM_INFO
	.align		4
.L_11:
        /*0018*/ 	.byte	0x04, 0x17
        /*001a*/ 	.short	(.L_13 - .L_12)
.L_12:
        /*001c*/ 	.word	0x00000000
        /*0020*/ 	.short	0x0002
        /*0022*/ 	.short	0x0010
        /*0024*/ 	.byte	0x00, 0xf0, 0x11, 0x00


	//----- nvinfo : EIATTR_KPARAM_INFO
	.align		4
.L_13:
        /*0028*/ 	.byte	0x04, 0x17
        /*002a*/ 	.short	(.L_15 - .L_14)
.L_14:
        /*002c*/ 	.word	0x00000000
        /*0030*/ 	.short	0x0001
        /*0032*/ 	.short	0x0008
        /*0034*/ 	.byte	0x00, 0xf5, 0x21, 0x00


	//----- nvinfo : EIATTR_KPARAM_INFO
	.align		4
.L_15:
        /*0038*/ 	.byte	0x04, 0x17
        /*003a*/ 	.short	(.L_17 - .L_16)
.L_16:
        /*003c*/ 	.word	0x00000000
        /*0040*/ 	.short	0x0000
        /*0042*/ 	.short	0x0000
        /*0044*/ 	.byte	0x00, 0xf5, 0x21, 0x00


	//----- nvinfo : EIATTR_SPARSE_MMA_MASK
	.align		4
.L_17:
        /*0048*/ 	.byte	0x03, 0x50
        /*004a*/ 	.short	0x0000


	//----- nvinfo : EIATTR_MAXREG_COUNT
	.align		4
        /*004c*/ 	.byte	0x03, 0x1b
        /*004e*/ 	.short	0x00ff


	//----- nvinfo : EIATTR_MERCURY_ISA_VERSION
	.align		4
        /*0050*/ 	.byte	0x03, 0x5f
        /*0052*/ 	.short	0x0101


	//----- nvinfo : EIATTR_VRC_CTA_INIT_COUNT
	.align		4
        /*0054*/ 	.byte	0x02, 0x4a
	.zero		1
	.zero		1


	//----- nvinfo : EIATTR_EXIT_INSTR_OFFSETS
	.align		4
        /*0058*/ 	.byte	0x04, 0x1c
        /*005a*/ 	.short	(.L_19 - .L_18)


	//   ....[0]....
.L_18:
        /*005c*/ 	.word	0x00000180


	//   ....[1]....
        /*0060*/ 	.word	0x000001b0


	//   ....[2]....
        /*0064*/ 	.word	0x00000470


	//----- nvinfo : EIATTR_CRS_STACK_SIZE
	.align		4
.L_19:
        /*0068*/ 	.byte	0x04, 0x1e
        /*006a*/ 	.short	(.L_21 - .L_20)
.L_20:
        /*006c*/ 	.word	0x00000000


	//----- nvinfo : EIATTR_CBANK_PARAM_SIZE
	.align		4
.L_21:
        /*0070*/ 	.byte	0x03, 0x19
        /*0072*/ 	.short	0x0018


	//----- nvinfo : EIATTR_PARAM_CBANK
	.align		4
        /*0074*/ 	.byte	0x04, 0x0a
        /*0076*/ 	.short	(.L_23 - .L_22)
	.align		4
.L_22:
        /*0078*/ 	.word	index@(.nv.constant0._Z10updateHeatPdS_ii)
        /*007c*/ 	.short	0x0380
        /*007e*/ 	.short	0x0018


	//----- nvinfo : EIATTR_SW_WAR
	.align		4
.L_23:
        /*0080*/ 	.byte	0x04, 0x36
        /*0082*/ 	.short	(.L_25 - .L_24)
.L_24:
        /*0084*/ 	.word	0x00000008
.L_25:


//--------------------- .nv.callgraph             --------------------------
	.section	.nv.callgraph,"",@"SHT_CUDA_CALLGRAPH"
	.align	4
	.sectionentsize	8
	.align		4
        /*0000*/ 	.word	0x00000000
	.align		4
        /*0004*/ 	.word	0xffffffff
	.align		4
        /*0008*/ 	.word	0x00000000
	.align		4
        /*000c*/ 	.word	0xfffffffe
	.align		4
        /*0010*/ 	.word	0x00000000
	.align		4
        /*0014*/ 	.word	0xfffffffd
	.align		4
        /*0018*/ 	.word	0x00000000
	.align		4
        /*001c*/ 	.word	0xfffffffc


//--------------------- .text._Z10updateHeatPdS_ii --------------------------
	.section	.text._Z10updateHeatPdS_ii,"ax",@progbits
	.align	128
        .global         _Z10updateHeatPdS_ii
        .type           _Z10updateHeatPdS_ii,@function
        .size           _Z10updateHeatPdS_ii,(.L_x_6 - _Z10updateHeatPdS_ii)
        .other          _Z10updateHeatPdS_ii,@"STO_CUDA_ENTRY STV_DEFAULT"
_Z10updateHeatPdS_ii:
.text._Z10updateHeatPdS_ii:
[----:B------:R-:W-:Y:S01]  /*0000*/  LDC R1, c[0x0][0x37c] ;  /* 0x0000df00ff017b82 */ /* 0x000fe20000000800 */
[----:B------:R-:W0:Y:S07]  /*0010*/  S2R R3, SR_TID.X ;  /* 0x0000000000037919 */ /* 0x000e2e0000002100 */
[----:B------:R-:W0:Y:S01]  /*0020*/  S2UR UR5, SR_CTAID.X ;  /* 0x00000000000579c3 */ /* 0x000e220000002500 */
[----:B------:R-:W1:Y:S01]  /*0030*/  LDCU UR7, c[0x0][0x390] ;  /* 0x00007200ff0777ac */ /* 0x000e620008000800 */
[----:B------:R-:W2:Y:S06]  /*0040*/  S2R R5, SR_TID.Y ;  /* 0x0000000000057919 */ /* 0x000eac0000002200 */
[----:B------:R-:W0:Y:S08]  /*0050*/  LDC R2, c[0x0][0x360] ;  /* 0x0000d800ff027b82 */ /* 0x000e300000000800 */
[----:B------:R-:W2:Y:S01]  /*0060*/  S2UR UR6, SR_CTAID.Y ;  /* 0x00000000000679c3 */ /* 0x000ea20000002600 */
[----:B-1----:R-:W-:-:S07]  /*0070*/  UIADD3 UR4, UPT, UPT, UR7, -0x1, URZ ;  /* 0xffffffff07047890 */ /* 0x002fce000fffe0ff */
[----:B------:R-:W2:Y:S01]  /*0080*/  LDC R0, c[0x0][0x364] ;  /* 0x0000d900ff007b82 */ /* 0x000ea20000000800 */
[----:B0-----:R-:W-:-:S05]  /*0090*/  IMAD R2, R2, UR5, R3 ;  /* 0x0000000502027c24 */ /* 0x001fca000f8e0203 */
[----:B------:R-:W-:-:S04]  /*00a0*/  ISETP.NE.AND P0, PT, R2, UR4, PT ;  /* 0x0000000402007c0c */ /* 0x000fc8000bf05270 */
[----:B------:R-:W-:Y:S01]  /*00b0*/  ISETP.NE.AND P0, PT, R2, RZ, P0 ;  /* 0x000000ff0200720c */ /* 0x000fe20000705270 */
[----:B--2---:R-:W-:-:S04]  /*00c0*/  IMAD R3, R0, UR6, R5 ;  /* 0x0000000600037c24 */ /* 0x004fc8000f8e0205 */
[----:B------:R-:W-:Y:S01]  /*00d0*/  IMAD R0, R2, UR7, R3 ;  /* 0x0000000702007c24 */ /* 0x000fe2000f8e0203 */
[C---:B------:R-:W-:Y:S01]  /*00e0*/  ISETP.NE.AND P1, PT, R3.reuse, UR4, PT ;  /* 0x0000000403007c0c */ /* 0x040fe2000bf25270 */
[----:B------:R-:W0:Y:S01]  /*00f0*/  LDCU.64 UR4, c[0x0][0x358] ;  /* 0x00006b00ff0477ac */ /* 0x000e220008000a00 */
[----:B------:R-:W-:-:S13]  /*0100*/  ISETP.NE.AND P0, PT, R3, RZ, P0 ;  /* 0x000000ff0300720c */ /* 0x000fda0000705270 */
[----:B------:R-:W-:Y:S05]  /*0110*/  @P0 BRA P1, `(.L_x_0) ;  /* 0x00000000001c0947 */ /* 0x000fea0000800000 */
[----:B------:R-:W1:Y:S08]  /*0120*/  LDC.64 R2, c[0x0][0x380] ;  /* 0x0000e000ff027b82 */ /* 0x000e700000000a00 */
[----:B------:R-:W2:Y:S01]  /*0130*/  LDC.64 R4, c[0x0][0x388] ;  /* 0x0000e200ff047b82 */ /* 0x000ea20000000a00 */
[----:B-1----:R-:W-:-:S06]  /*0140*/  IMAD.WIDE R2, R0, 0x8, R2 ;  /* 0x0000000800027825 */ /* 0x002fcc00078e0202 */
[----:B0-----:R-:W3:Y:S01]  /*0150*/  LDG.E.64 R2, desc[UR4][R2.64] ;  /* 0x0000000402027981 */ /* 0x001ee2000c1e1b00 */
[----:B--2---:R-:W-:-:S05]  /*0160*/  IMAD.WIDE R4, R0, 0x8, R4 ;  /* 0x0000000800047825 */ /* 0x004fca00078e0204 */
[----:B---3--:R-:W-:Y:S01]  /*0170*/  STG.E.64 desc[UR4][R4.64], R2 ;  /* 0x0000000204007986 */ /* 0x008fe2000c101b04 */
[----:B------:R-:W-:Y:S05]  /*0180*/  EXIT ;  /* 0x000000000000794d */ /* 0x000fea0003800000 */
.L_x_0:
[----:B------:R-:W-:-:S04]  /*0190*/  VIMNMX R2, PT, PT, R2, R3, !PT ;  /* 0x0000000302027248 */ /* 0x000fc80007fe0100 */
[----:B------:R-:W-:-:S13]  /*01a0*/  ISETP.GE.AND P0, PT, R2, UR7, PT ;  /* 0x0000000702007c0c */ /* 0x000fda000bf06270 */
[----:B0-----:R-:W-:Y:S05]  /*01b0*/  @P0 EXIT ;  /* 0x000000000000094d */ /* 0x001fea0003800000 */
[----:B------:R-:W0:Y:S01]  /*01c0*/  LDC.64 R4, c[0x0][0x380] ;  /* 0x0000e000ff047b82 */ /* 0x000e220000000a00 */
[----:B------:R-:W1:Y:S01]  /*01d0*/  MUFU.RCP64H R3, 0.0099999979138374328613 ;  /* 0x3f847ae100037908 */ /* 0x000e620000001800 */
[----:B------:R-:W-:Y:S01]  /*01e0*/  IMAD.MOV.U32 R12, RZ, RZ, 0x47ae147c ;  /* 0x47ae147cff0c7424 */ /* 0x000fe200078e00ff */
[----:B------:R-:W2:Y:S01]  /*01f0*/  LDCU UR6, c[0x0][0x394] ;  /* 0x00007280ff0677ac */ /* 0x000ea20008000800 */
[----:B0-----:R-:W-:-:S05]  /*0200*/  IMAD.WIDE R4, R0, 0x8, R4 ;  /* 0x0000000800047825 */ /* 0x001fca00078e0204 */
[----:B------:R0:W5:Y:S01]  /*0210*/  LDG.E.64 R6, desc[UR4][R4.64] ;  /* 0x0000000404067981 */ /* 0x000162000c1e1b00 */
[----:B------:R-:W-:Y:S01]  /*0220*/  IMAD.MOV.U32 R13, RZ, RZ, 0x3f847ae1 ;  /* 0x3f847ae1ff0d7424 */ /* 0x000fe200078e00ff */
[----:B------:R-:W-:Y:S01]  /*0230*/  UMOV UR8, 0x928e0c9e ;  /* 0x928e0c9e00087882 */ /* 0x000fe20000000000 */
[----:B------:R-:W-:Y:S01]  /*0240*/  IMAD.MOV.U32 R2, RZ, RZ, 0x1 ;  /* 0x00000001ff027424 */ /* 0x000fe200078e00ff */
[----:B------:R-:W-:-:S05]  /*0250*/  UMOV UR9, 0x3f28e757 ;  /* 0x3f28e75700097882 */ /* 0x000fca0000000000 */
[----:B-1----:R-:W-:-:S08]  /*0260*/  DFMA R8, R2, -R12, 1 ;  /* 0x3ff000000208742b */ /* 0x002fd0000000080c */
[----:B------:R-:W-:Y:S02]  /*0270*/  DFMA R10, R8, R8, R8 ;  /* 0x00000008080a722b */ /* 0x000fe40000000008 */
[----:B--2---:R-:W1:Y:S06]  /*0280*/  I2F.F64 R8, UR6 ;  /* 0x0000000600087d12 */ /* 0x004e6c0008201c00 */
[----:B------:R-:W-:-:S08]  /*0290*/  DFMA R10, R2, R10, R2 ;  /* 0x0000000a020a722b */ /* 0x000fd00000000002 */
[----:B------:R-:W-:Y:S02]  /*02a0*/  DFMA R2, R10, -R12, 1 ;  /* 0x3ff000000a02742b */ /* 0x000fe4000000080c */
[----:B-1----:R-:W-:-:S06]  /*02b0*/  DMUL R8, R8, UR8 ;  /* 0x0000000808087c28 */ /* 0x002fcc0008000000 */
[----:B------:R-:W-:-:S04]  /*02c0*/  DFMA R2, R10, R2, R10 ;  /* 0x000000020a02722b */ /* 0x000fc8000000000a */
[----:B------:R-:W-:-:S04]  /*02d0*/  FSETP.GEU.AND P1, PT, |R9|, 6.5827683646048100446e-37, PT ;  /* 0x036000000900780b */ /* 0x000fc80003f2e200 */
[----:B------:R-:W-:-:S08]  /*02e0*/  DMUL R10, R8, R2 ;  /* 0x00000002080a7228 */ /* 0x000fd00000000000 */
[----:B------:R-:W-:-:S08]  /*02f0*/  DFMA R12, R10, -R12, R8 ;  /* 0x8000000c0a0c722b */ /* 0x000fd00000000008 */
[----:B------:R-:W-:-:S10]  /*0300*/  DFMA R2, R2, R12, R10 ;  /* 0x0000000c0202722b */ /* 0x000fd4000000000a */
[----:B------:R-:W-:-:S05]  /*0310*/  FFMA R10, RZ, 1.0349999666213989258, R3 ;  /* 0x3f847ae1ff0a7823 */ /* 0x000fca0000000003 */
[----:B------:R-:W-:-:S13]  /*0320*/  FSETP.GT.AND P0, PT, |R10|, 1.469367938527859385e-39, PT ;  /* 0x001000000a00780b */ /* 0x000fda0003f04200 */
[----:B0-----:R-:W-:Y:S05]  /*0330*/  @P0 BRA P1, `(.L_x_1) ;  /* 0x0000000000080947 */ /* 0x001fea0000800000 */
[----:B------:R-:W-:-:S07]  /*0340*/  MOV R12, 0x360 ;  /* 0x00000360000c7802 */ /* 0x000fce0000000f00 */
[----:B-----5:R-:W-:Y:S05]  /*0350*/  CALL.REL.NOINC `($__internal_0_$__cuda_sm20_div_rn_f64_full) ;  /* 0x0000000000487944 */ /* 0x020fea0003c00000 */
.L_x_1:
[----:B------:R-:W0:Y:S01]  /*0360*/  LDC R17, c[0x0][0x390] ;  /* 0x0000e400ff117b82 */ /* 0x000e220000000800 */
[----:B------:R-:W2:Y:S04]  /*0370*/  LDG.E.64 R8, desc[UR4][R4.64+-0x8] ;  /* 0xfffff80404087981 */ /* 0x000ea8000c1e1b00 */
[----:B------:R-:W2:Y:S03]  /*0380*/  LDG.E.64 R10, desc[UR4][R4.64+0x8] ;  /* 0x00000804040a7981 */ /* 0x000ea6000c1e1b00 */
[----:B------:R-:W1:Y:S01]  /*0390*/  LDC.64 R12, c[0x0][0x380] ;  /* 0x0000e000ff0c7b82 */ /* 0x000e620000000a00 */
[----:B0-----:R-:W-:-:S04]  /*03a0*/  IMAD.IADD R15, R0, 0x1, -R17 ;  /* 0x00000001000f7824 */ /* 0x001fc800078e0a11 */
[----:B-1----:R-:W-:-:S04]  /*03b0*/  IMAD.WIDE R12, R15, 0x8, R12 ;  /* 0x000000080f0c7825 */ /* 0x002fc800078e020c */
[----:B------:R-:W-:Y:S02]  /*03c0*/  IMAD.WIDE R14, R17, 0x8, R4 ;  /* 0x00000008110e7825 */ /* 0x000fe400078e0204 */
[----:B------:R-:W3:Y:S04]  /*03d0*/  LDG.E.64 R12, desc[UR4][R12.64] ;  /* 0x000000040c0c7981 */ /* 0x000ee8000c1e1b00 */
[----:B------:R-:W4:Y:S01]  /*03e0*/  LDG.E.64 R14, desc[UR4][R14.64] ;  /* 0x000000040e0e7981 */ /* 0x000f22000c1e1b00 */
[----:B--2---:R-:W-:Y:S01]  /*03f0*/  DADD R8, R8, R10 ;  /* 0x0000000008087229 */ /* 0x004fe2000000000a */
[----:B------:R-:W0:Y:S07]  /*0400*/  LDC.64 R10, c[0x0][0x388] ;  /* 0x0000e200ff0a7b82 */ /* 0x000e2e0000000a00 */
[----:B---3--:R-:W-:-:S08]  /*0410*/  DADD R8, R8, R12 ;  /* 0x0000000008087229 */ /* 0x008fd0000000000c */
[----:B----4-:R-:W-:-:S08]  /*0420*/  DADD R8, R8, R14 ;  /* 0x0000000008087229 */ /* 0x010fd0000000000e */
[----:B-----5:R-:W-:Y:S01]  /*0430*/  DFMA R8, R6, -4, R8 ;  /* 0xc01000000608782b */ /* 0x020fe20000000008 */
[----:B0-----:R-:W-:-:S07]  /*0440*/  IMAD.WIDE R10, R0, 0x8, R10 ;  /* 0x00000008000a7825 */ /* 0x001fce00078e020a */
[----:B------:R-:W-:-:S07]  /*0450*/  DFMA R8, R8, R2, R6 ;  /* 0x000000020808722b */ /* 0x000fce0000000006 */
[----:B------:R-:W-:Y:S01]  /*0460*/  STG.E.64 desc[UR4][R10.64], R8 ;  /* 0x000000080a007986 */ /* 0x000fe2000c101b04 */
[----:B------:R-:W-:Y:S05]  /*0470*/  EXIT ;  /* 0x000000000000794d */ /* 0x000fea0003800000 */
        .weak           $__internal_0_$__cuda_sm20_div_rn_f64_full
        .type           $__internal_0_$__cuda_sm20_div_rn_f64_full,@function
        .size           $__internal_0_$__cuda_sm20_div_rn_f64_full,(.L_x_6 - $__internal_0_$__cuda_sm20_div_rn_f64_full)
$__internal_0_$__cuda_sm20_div_rn_f64_full:
[----:B------:R-:W-:Y:S01]  /*0480*/  IMAD.MOV.U32 R3, RZ, RZ, 0x3ff47ae1 ;  /* 0x3ff47ae1ff037424 */ /* 0x000fe200078e00ff */
[C---:B------:R-:W-:Y:S01]  /*0490*/  FSETP.GEU.AND P1, PT, |R9|.reuse, 1.469367938527859385e-39, PT ;  /* 0x001000000900780b */ /* 0x040fe20003f2e200 */
[----:B------:R-:W-:Y:S01]  /*04a0*/  IMAD.MOV.U32 R2, RZ, RZ, 0x47ae147c ;  /* 0x47ae147cff027424 */ /* 0x000fe200078e00ff */
[----:B------:R-:W-:Y:S01]  /*04b0*/  LOP3.LUT R13, R9, 0x7ff00000, RZ, 0xc0, !PT ;  /* 0x7ff00000090d7812 */ /* 0x000fe200078ec0ff */
[----:B------:R-:W0:Y:S01]  /*04c0*/  MUFU.RCP64H R11, R3 ;  /* 0x00000003000b7308 */ /* 0x000e220000001800 */
[----:B------:R-:W-:Y:S02]  /*04d0*/  IMAD.MOV.U32 R10, RZ, RZ, 0x1 ;  /* 0x00000001ff0a7424 */ /* 0x000fe400078e00ff */
[----:B------:R-:W-:Y:S01]  /*04e0*/  IMAD.MOV.U32 R17, RZ, RZ, 0x1ca00000 ;  /* 0x1ca00000ff117424 */ /* 0x000fe200078e00ff */
[----:B------:R-:W-:Y:S01]  /*04f0*/  ISETP.GE.U32.AND P0, PT, R13, 0x3f800000, PT ;  /* 0x3f8000000d00780c */ /* 0x000fe20003f06070 */
[----:B------:R-:W-:Y:S02]  /*0500*/  IMAD.MOV.U32 R22, RZ, RZ, R13 ;  /* 0x000000ffff167224 */ /* 0x000fe400078e000d */
[----:B------:R-:W-:Y:S01]  /*0510*/  IMAD.MOV.U32 R23, RZ, RZ, 0x3f800000 ;  /* 0x3f800000ff177424 */ /* 0x000fe200078e00ff */
[----:B------:R-:W-:-:S03]  /*0520*/  SEL R17, R17, 0x63400000, !P0 ;  /* 0x6340000011117807 */ /* 0x000fc60004000000 */
[----:B------:R-:W-:Y:S01]  /*0530*/  VIADD R24, R23, 0xffffffff ;  /* 0xffffffff17187836 */ /* 0x000fe20000000000 */
[----:B0-----:R-:W-:-:S08]  /*0540*/  DFMA R14, R10, -R2, 1 ;  /* 0x3ff000000a0e742b */ /* 0x001fd00000000802 */
[----:B------:R-:W-:-:S08]  /*0550*/  DFMA R14, R14, R14, R14 ;  /* 0x0000000e0e0e722b */ /* 0x000fd0000000000e */
[----:B------:R-:W-:Y:S01]  /*0560*/  DFMA R18, R10, R14, R10 ;  /* 0x0000000e0a12722b */ /* 0x000fe2000000000a */
[C-C-:B------:R-:W-:Y:S01]  /*0570*/  @!P1 LOP3.LUT R14, R17.reuse, 0x80000000, R9.reuse, 0xf8, !PT ;  /* 0x80000000110e9812 */ /* 0x140fe200078ef809 */
[----:B------:R-:W-:Y:S01]  /*0580*/  IMAD.MOV.U32 R10, RZ, RZ, R8 ;  /* 0x000000ffff0a7224 */ /* 0x000fe200078e0008 */
[----:B------:R-:W-:Y:S02]  /*0590*/  LOP3.LUT R11, R17, 0x800fffff, R9, 0xf8, !PT ;  /* 0x800fffff110b7812 */ /* 0x000fe400078ef809 */
[----:B------:R-:W-:Y:S01]  /*05a0*/  @!P1 LOP3.LUT R15, R14, 0x100000, RZ, 0xfc, !PT ;  /* 0x001000000e0f9812 */ /* 0x000fe200078efcff */
[----:B------:R-:W-:Y:S02]  /*05b0*/  @!P1 IMAD.MOV.U32 R14, RZ, RZ, RZ ;  /* 0x000000ffff0e9224 */ /* 0x000fe400078e00ff */
[----:B------:R-:W-:-:S04]  /*05c0*/  DFMA R20, R18, -R2, 1 ;  /* 0x3ff000001214742b */ /* 0x000fc80000000802 */
[----:B------:R-:W-:-:S04]  /*05d0*/  @!P1 DFMA R10, R10, 2, -R14 ;  /* 0x400000000a0a982b */ /* 0x000fc8000000080e */
[----:B------:R-:W-:-:S06]  /*05e0*/  DFMA R14, R18, R20, R18 ;  /* 0x00000014120e722b */ /* 0x000fcc0000000012 */
[----:B------:R-:W-:Y:S02]  /*05f0*/  @!P1 LOP3.LUT R22, R11, 0x7ff00000, RZ, 0xc0, !PT ;  /* 0x7ff000000b169812 */ /* 0x000fe400078ec0ff */
[----:B------:R-:W-:-:S03]  /*0600*/  DMUL R18, R14, R10 ;  /* 0x0000000a0e127228 */ /* 0x000fc60000000000 */
[----:B------:R-:W-:-:S05]  /*0610*/  VIADD R16, R22, 0xffffffff ;  /* 0xffffffff16107836 */ /* 0x000fca0000000000 */
[----:B------:R-:W-:Y:S01]  /*0620*/  DFMA R20, R18, -R2, R10 ;  /* 0x800000021214722b */ /* 0x000fe2000000000a */
[----:B------:R-:W-:-:S04]  /*0630*/  ISETP.GT.U32.AND P0, PT, R16, 0x7feffffe, PT ;  /* 0x7feffffe1000780c */ /* 0x000fc80003f04070 */
[----:B------:R-:W-:-:S03]  /*0640*/  ISETP.GT.U32.OR P0, PT, R24, 0x7feffffe, P0 ;  /* 0x7feffffe1800780c */ /* 0x000fc60000704470 */
[----:B------:R-:W-:-:S10]  /*0650*/  DFMA R14, R14, R20, R18 ;  /* 0x000000140e0e722b */ /* 0x000fd40000000012 */
[----:B------:R-:W-:Y:S05]  /*0660*/  @P0 BRA `(.L_x_2) ;  /* 0x0000000000680947 */ /* 0x000fea0003800000 */
[----:B------:R-:W-:-:S05]  /*0670*/  IMAD.MOV.U32 R8, RZ, RZ, 0x3f800000 ;  /* 0x3f800000ff087424 */ /* 0x000fca00078e00ff */
[----:B------:R-:W-:-:S04]  /*0680*/  VIADDMNMX R13, R13, -R8, 0xb9600000, !PT ;  /* 0xb96000000d0d7446 */ /* 0x000fc80007800908 */
[----:B------:R-:W-:-:S04]  /*0690*/  VIMNMX R8, PT, PT, R13, 0x46a00000, PT ;  /* 0x46a000000d087848 */ /* 0x000fc80003fe0100 */
[----:B------:R-:W-:Y:S01]  /*06a0*/  IADD3 R13, PT, PT, -R17, R8, RZ ;  /* 0x00000008110d7210 */ /* 0x000fe20007ffe1ff */
[----:B------:R-:W-:-:S04]  /*06b0*/  IMAD.MOV.U32 R8, RZ, RZ, RZ ;  /* 0x000000ffff087224 */ /* 0x000fc800078e00ff */
[----:B------:R-:W-:-:S06]  /*06c0*/  VIADD R9, R13, 0x7fe00000 ;  /* 0x7fe000000d097836 */ /* 0x000fcc0000000000 */
[----:B------:R-:W-:-:S10]  /*06d0*/  DMUL R16, R14, R8 ;  /* 0x000000080e107228 */ /* 0x000fd40000000000 */
[----:B------:R-:W-:-:S13]  /*06e0*/  FSETP.GTU.AND P0, PT, |R17|, 1.469367938527859385e-39, PT ;  /* 0x001000001100780b */ /* 0x000fda0003f0c200 */
[----:B------:R-:W-:Y:S05]  /*06f0*/  @P0 BRA `(.L_x_3) ;  /* 0x0000000000880947 */ /* 0x000fea0003800000 */
[----:B------:R-:W-:Y:S01]  /*0700*/  DFMA R2, R14, -R2, R10 ;  /* 0x800000020e02722b */ /* 0x000fe2000000000a */
[----:B------:R-:W-:-:S09]  /*0710*/  IMAD.MOV.U32 R8, RZ, RZ, RZ ;  /* 0x000000ffff087224 */ /* 0x000fd200078e00ff */
[C---:B------:R-:W-:Y:S02]  /*0720*/  FSETP.NEU.AND P0, PT, R3.reuse, RZ, PT ;  /* 0x000000ff0300720b */ /* 0x040fe40003f0d000 */
[----:B------:R-:W-:-:S04]  /*0730*/  LOP3.LUT R2, R3, 0x3f847ae1, RZ, 0x3c, !PT ;  /* 0x3f847ae103027812 */ /* 0x000fc800078e3cff */
[----:B------:R-:W-:-:S04]  /*0740*/  LOP3.LUT R11, R2, 0x80000000, RZ, 0xc0, !PT ;  /* 0x80000000020b7812 */ /* 0x000fc800078ec0ff */
[----:B------:R-:W-:-:S03]  /*0750*/  LOP3.LUT R9, R11, R9, RZ, 0xfc, !PT ;  /* 0x000000090b097212 */ /* 0x000fc600078efcff */
[----:B------:R-:W-:Y:S05]  /*0760*/  @!P0 BRA `(.L_x_3) ;  /* 0x00000000006c8947 */ /* 0x000fea0003800000 */
[----:B------:R-:W-:Y:S01]  /*0770*/  IMAD.MOV R3, RZ, RZ, -R13 ;  /* 0x000000ffff037224 */ /* 0x000fe200078e0a0d */
[----:B------:R-:W-:Y:S01]  /*0780*/  DMUL.RP R8, R14, R8 ;  /* 0x000000080e087228 */ /* 0x000fe20000008000 */
[----:B------:R-:W-:Y:S01]  /*0790*/  IMAD.MOV.U32 R2, RZ, RZ, RZ ;  /* 0x000000ffff027224 */ /* 0x000fe200078e00ff */
[----:B------:R-:W-:-:S05]  /*07a0*/  IADD3 R13, PT, PT, -R13, -0x43300000, RZ ;  /* 0xbcd000000d0d7810 */ /* 0x000fca0007ffe1ff */
[----:B------:R-:W-:-:S03]  /*07b0*/  DFMA R2, R16, -R2, R14 ;  /* 0x800000021002722b */ /* 0x000fc6000000000e */
[----:B------:R-:W-:-:S07]  /*07c0*/  LOP3.LUT R11, R9, R11, RZ, 0x3c, !PT ;  /* 0x0000000b090b7212 */ /* 0x000fce00078e3cff */
[----:B------:R-:W-:-:S04]  /*07d0*/  FSETP.NEU.AND P0, PT, |R3|, R13, PT ;  /* 0x0000000d0300720b */ /* 0x000fc80003f0d200 */
[----:B------:R-:W-:Y:S02]  /*07e0*/  FSEL R16, R8, R16, !P0 ;  /* 0x0000001008107208 */ /* 0x000fe40004000000 */
[----:B------:R-:W-:Y:S01]  /*07f0*/  FSEL R17, R11, R17, !P0 ;  /* 0x000000110b117208 */ /* 0x000fe20004000000 */
[----:B------:R-:W-:Y:S06]  /*0800*/  BRA `(.L_x_3) ;  /* 0x0000000000447947 */ /* 0x000fec0003800000 */
.L_x_2:
[----:B------:R-:W-:-:S14]  /*0810*/  DSETP.NAN.AND P0, PT, R8, R8, PT ;  /* 0x000000080800722a */ /* 0x000fdc0003f08000 */
[----:B------:R-:W-:Y:S05]  /*0820*/  @P0 BRA `(.L_x_4) ;  /* 0x0000000000340947 */ /* 0x000fea0003800000 */
[----:B------:R-:W-:Y:S01]  /*0830*/  ISETP.NE.AND P0, PT, R22, R23, PT ;  /* 0x000000171600720c */ /* 0x000fe20003f05270 */
[----:B------:R-:W-:Y:S02]  /*0840*/  IMAD.MOV.U32 R16, RZ, RZ, 0x0 ;  /* 0x00000000ff107424 */ /* 0x000fe400078e00ff */
[----:B------:R-:W-:-:S10]  /*0850*/  IMAD.MOV.U32 R17, RZ, RZ, -0x80000 ;  /* 0xfff80000ff117424 */ /* 0x000fd400078e00ff */
[----:B------:R-:W-:Y:S05]  /*0860*/  @!P0 BRA `(.L_x_3) ;  /* 0x00000000002c8947 */ /* 0x000fea0003800000 */
[----:B------:R-:W-:Y:S02]  /*0870*/  ISETP.NE.AND P0, PT, R22, 0x7ff00000, PT ;  /* 0x7ff000001600780c */ /* 0x000fe40003f05270 */
[----:B------:R-:W-:Y:S02]  /*0880*/  LOP3.LUT R8, R9, 0x3f847ae1, RZ, 0x3c, !PT ;  /* 0x3f847ae109087812 */ /* 0x000fe400078e3cff */
[----:B------:R-:W-:Y:S02]  /*0890*/  ISETP.EQ.OR P0, PT, R23, RZ, !P0 ;  /* 0x000000ff1700720c */ /* 0x000fe40004702670 */
[----:B------:R-:W-:-:S11]  /*08a0*/  LOP3.LUT R17, R8, 0x80000000, RZ, 0xc0, !PT ;  /* 0x8000000008117812 */ /* 0x000fd600078ec0ff */
[----:B------:R-:W-:Y:S02]  /*08b0*/  @P0 LOP3.LUT R2, R17, 0x7ff00000, RZ, 0xfc, !PT ;  /* 0x7ff0000011020812 */ /* 0x000fe400078efcff */
[----:B------:R-:W-:Y:S01]  /*08c0*/  @!P0 MOV R16, RZ ;  /* 0x000000ff00108202 */ /* 0x000fe20000000f00 */
[----:B------:R-:W-:Y:S02]  /*08d0*/  @P0 IMAD.MOV.U32 R16, RZ, RZ, RZ ;  /* 0x000000ffff100224 */ /* 0x000fe400078e00ff */
[----:B------:R-:W-:Y:S01]  /*08e0*/  @P0 IMAD.MOV.U32 R17, RZ, RZ, R2 ;  /* 0x000000ffff110224 */ /* 0x000fe200078e0002 */
[----:B------:R-:W-:Y:S06]  /*08f0*/  BRA `(.L_x_3) ;  /* 0x0000000000087947 */ /* 0x000fec0003800000 */
.L_x_4:
[----:B------:R-:W-:Y:S01]  /*0900*/  LOP3.LUT R17, R9, 0x80000, RZ, 0xfc, !PT ;  /* 0x0008000009117812 */ /* 0x000fe200078efcff */
[----:B------:R-:W-:-:S07]  /*0910*/  IMAD.MOV.U32 R16, RZ, RZ, R8 ;  /* 0x000000ffff107224 */ /* 0x000fce00078e0008 */
.L_x_3:
[----:B------:R-:W-:Y:S02]  /*0920*/  IMAD.MOV.U32 R13, RZ, RZ, 0x0 ;  /* 0x00000000ff0d7424 */ /* 0x000fe400078e00ff */
[----:B------:R-:W-:Y:S02]  /*0930*/  IMAD.MOV.U32 R2, RZ, RZ, R16 ;  /* 0x000000ffff027224 */ /* 0x000fe400078e0010 */
[----:B------:R-:W-:Y:S01]  /*0940*/  IMAD.MOV.U32 R3, RZ, RZ, R17 ;  /* 0x000000ffff037224 */ /* 0x000fe200078e0011 */
[----:B------:R-:W-:Y:S06]  /*0950*/  RET.REL.NODEC R12 `(_Z10updateHeatPdS_ii) ;  /* 0xfffffff40ca87950 */ /* 0x000fec0003c3ffff */
.L_x_5:
[----:B------:R-:W-:-:S00]  /*0960*/  BRA `(.L_x_5) ;  /* 0xfffffffc00fc7947 */ /* 0x000fc0000383ffff */
[----:B------:R-:W-:-:S00]  /*0970*/  NOP ;  /* 0x0000000000007918 */ /* 0x000fc00000000000 */
        /* <DEDUP_REMOVED lines=8> */
.L_x_6:


//--------------------- .nv.shared.reserved.0     --------------------------
	.section	.nv.shared.reserved.0,"aw",@nobits
	.weak		__nv_reservedSMEM_offset_0_alias
	.size		__nv_reservedSMEM_offset_0_alias, 0, 64
	.other		__nv_reservedSMEM_offset_0_alias,@"STO_CUDA_RESERVED_SHARED STV_DEFAULT"
__nv_reservedSMEM_offset_0_alias:
	.zero		0
	.zero		64


//--------------------- .nv.constant0._Z10updateHeatPdS_ii --------------------------
	.section	.nv.constant0._Z10updateHeatPdS_ii,"a",@progbits
	.sectionflags	@""
	.align	4
.nv.constant0._Z10updateHeatPdS_ii:
	.zero		920


//--------------------- SYMBOLS --------------------------

	.type		.nv.reservedSmem.offset0,@object
	.size		.nv.reservedSmem.offset0,0x4
